//
// Generated by NVIDIA NVVM Compiler
//
// Compiler Build ID: CL-36424714
// Cuda compilation tools, release 13.0, V13.0.88
// Based on NVVM 20.0.0
//

.version 9.0
.target sm_100
.address_size 64

	// .globl	_Z6MatAddPfS_S_m

.visible .entry _Z6MatAddPfS_S_m(
	.param .u64 .ptr .align 1 _Z6MatAddPfS_S_m_param_0,
	.param .u64 .ptr .align 1 _Z6MatAddPfS_S_m_param_1,
	.param .u64 .ptr .align 1 _Z6MatAddPfS_S_m_param_2,
	.param .u64 _Z6MatAddPfS_S_m_param_3
)
{
	.reg .pred 	%p<4>;
	.reg .b32 	%r<12>;
	.reg .b32 	%f<4>;
	.reg .b64 	%rd<11>;

	ld.param.u64 	%rd1, [_Z6MatAddPfS_S_m_param_0];
	ld.param.u64 	%rd2, [_Z6MatAddPfS_S_m_param_1];
	ld.param.u64 	%rd3, [_Z6MatAddPfS_S_m_param_2];
	mov.u32 	%r2, %ctaid.x;
	mov.u32 	%r3, %ntid.x;
	mov.u32 	%r4, %tid.x;
	mad.lo.s32 	%r5, %r2, %r3, %r4;
	mov.u32 	%r6, %ctaid.y;
	mov.u32 	%r7, %ntid.y;
	mov.u32 	%r8, %tid.y;
	mad.lo.s32 	%r9, %r6, %r7, %r8;
	shl.b32 	%r11, %r9, 9;
	add.s32 	%r1, %r11, %r5;
	setp.gt.s32 	%p1, %r5, 511;
	setp.gt.u32 	%p2, %r9, 511;
	or.pred  	%p3, %p1, %p2;
	@%p3 bra 	$L__BB0_2;
	cvta.to.global.u64 	%rd4, %rd1;
	cvta.to.global.u64 	%rd5, %rd2;
	cvta.to.global.u64 	%rd6, %rd3;
	mul.wide.s32 	%rd7, %r1, 4;
	add.s64 	%rd8, %rd4, %rd7;
	ld.global.f32 	%f1, [%rd8];
	add.s64 	%rd9, %rd5, %rd7;
	ld.global.f32 	%f2, [%rd9];
	add.f32 	%f3, %f1, %f2;
	add.s64 	%rd10, %rd6, %rd7;
	st.global.f32 	[%rd10], %f3;
$L__BB0_2:
	ret;

}


// ===== COMPILED SASS (sm_100) =====

	.target	sm_100

	.elftype	@"ET_EXEC"


//--------------------- .note.nv.tkinfo           --------------------------
	.section	.note.nv.tkinfo,"",@"SHT_NOTE"
	.sectionflags	@"SHF_NOTE_NV_TKINFO"
	.tkinfo
        /*0018*/ 	.word	0x00000002
        /*0030*/ 	.string	""
        /*0030*/ 	.string	"ptxas"
        /*0030*/ 	.string	"Cuda compilation tools, release 13.0, V13.0.88"
        /*0030*/ 	.string	"Build cuda_13.0.r13.0/compiler.36424714_0"
        /*0030*/ 	.string	"-arch sm_100 -m 64 "



//--------------------- .note.nv.cuinfo           --------------------------
	.section	.note.nv.cuinfo,"",@"SHT_NOTE"
	.sectionflags	@"SHF_NOTE_NV_CUINFO"
        /*0018*/ 	.short	0x0002
        /*001a*/ 	.short	0x0064
        /*001c*/ 	.short	0x0082
	.zero		2


//--------------------- .nv.info                  --------------------------
	.section	.nv.info,"",@"SHT_CUDA_INFO"
	.align	4


	//----- nvinfo : EIATTR_REGCOUNT
	.align		4
        /*0000*/ 	.byte	0x04, 0x2f
        /*0002*/ 	.short	(.L_1 - .L_0)
	.align		4
.L_0:
        /*0004*/ 	.word	index@(_Z6MatAddPfS_S_m)
        /*0008*/ 	.word	0x0000000c


	//----- nvinfo : EIATTR_FRAME_SIZE
	.align		4
.L_1:
        /*000c*/ 	.byte	0x04, 0x11
        /*000e*/ 	.short	(.L_3 - .L_2)
	.align		4
.L_2:
        /*0010*/ 	.word	index@(_Z6MatAddPfS_S_m)
        /*0014*/ 	.word	0x00000000


	//----- nvinfo : EIATTR_MIN_STACK_SIZE
	.align		4
.L_3:
        /*0018*/ 	.byte	0x04, 0x12
        /*001a*/ 	.short	(.L_5 - .L_4)
	.align		4
.L_4:
        /*001c*/ 	.word	index@(_Z6MatAddPfS_S_m)
        /*0020*/ 	.word	0x00000000
.L_5:


//--------------------- .nv.compat                --------------------------
	.section	.nv.compat,"",@"SHT_CUDA_COMPAT_INFO"
	.align	4
        /*0000*/ 	.byte	0x02, 0x09, 0x00, 0x00, 0x02, 0x02, 0x01, 0x00, 0x02, 0x05, 0x05, 0x00, 0x03, 0x07, 0x01, 0x01
        /*0010*/ 	.byte	0x02, 0x03, 0x00, 0x00, 0x02, 0x06, 0x01, 0x00, 0x04, 0x0b, 0x08, 0x00, 0x09, 0x00, 0x00, 0x00
        /*0020*/ 	.byte	0x00, 0x00, 0x00, 0x00


//--------------------- .nv.info._Z6MatAddPfS_S_m --------------------------
	.section	.nv.info._Z6MatAddPfS_S_m,"",@"SHT_CUDA_INFO"
	.sectionflags	@""
	.align	4


	//----- nvinfo : EIATTR_CUDA_API_VERSION
	.align		4
        /*0000*/ 	.byte	0x04, 0x37
        /*0002*/ 	.short	(.L_7 - .L_6)
.L_6:
        /*0004*/ 	.word	0x00000082


	//----- nvinfo : EIATTR_KPARAM_INFO
	.align		4
.L_7:
        /*0008*/ 	.byte	0x04, 0x17
        /*000a*/ 	.short	(.L_9 - .L_8)
.L_8:
        /*000c*/ 	.word	0x00000000
        /*0010*/ 	.short	0x0003
        /*0012*/ 	.short	0x0018
        /*0014*/ 	.byte	0x00, 0xf0, 0x21, 0x00


	//----- nvinfo : EIATTR_KPARAM_INFO
	.align		4
.L_9:
        /*0018*/ 	.byte	0x04, 0x17
        /*001a*/ 	.short	(.L_11 - .L_10)
.L_10:
        /*001c*/ 	.word	0x00000000
        /*0020*/ 	.short	0x0002
        /*0022*/ 	.short	0x0010
        /*0024*/ 	.byte	0x00, 0xf5, 0x21, 0x00


	//----- nvinfo : EIATTR_KPARAM_INFO
	.align		4
.L_11:
        /*0028*/ 	.byte	0x04, 0x17
        /*002a*/ 	.short	(.L_13 - .L_12)
.L_12:
        /*002c*/ 	.word	0x00000000
        /*0030*/ 	.short	0x0001
        /*0032*/ 	.short	0x0008
        /*0034*/ 	.byte	0x00, 0xf5, 0x21, 0x00


	//----- nvinfo : EIATTR_KPARAM_INFO
	.align		4
.L_13:
        /*0038*/ 	.byte	0x04, 0x17
        /*003a*/ 	.short	(.L_15 - .L_14)
.L_14:
        /*003c*/ 	.word	0x00000000
        /*0040*/ 	.short	0x0000
        /*0042*/ 	.short	0x0000
        /*0044*/ 	.byte	0x00, 0xf5, 0x21, 0x00


	//----- nvinfo : EIATTR_SPARSE_MMA_MASK
	.align		4
.L_15:
        /*0048*/ 	.byte	0x03, 0x50
        /*004a*/ 	.short	0x0000


	//----- nvinfo : EIATTR_MAXREG_COUNT
	.align		4
        /*004c*/ 	.byte	0x03, 0x1b
        /*004e*/ 	.short	0x00ff


	//----- nvinfo : EIATTR_MERCURY_ISA_VERSION
	.align		4
        /*0050*/ 	.byte	0x03, 0x5f
        /*0052*/ 	.short	0x0101


	//----- nvinfo : EIATTR_VRC_CTA_INIT_COUNT
	.align		4
        /*0054*/ 	.byte	0x02, 0x4a
	.zero		1
	.zero		1


	//----- nvinfo : EIATTR_EXIT_INSTR_OFFSETS
	.align		4
        /*0058*/ 	.byte	0x04, 0x1c
        /*005a*/ 	.short	(.L_17 - .L_16)


	//   ....[0]....
.L_16:
        /*005c*/ 	.word	0x000000b0


	//   ....[1]....
        /*0060*/ 	.word	0x00000180


	//----- nvinfo : EIATTR_CBANK_PARAM_SIZE
	.align		4
.L_17:
        /*0064*/ 	.byte	0x03, 0x19
        /*0066*/ 	.short	0x0020


	//----- nvinfo : EIATTR_PARAM_CBANK
	.align		4
        /*0068*/ 	.byte	0x04, 0x0a
        /*006a*/ 	.short	(.L_19 - .L_18)
	.align		4
.L_18:
        /*006c*/ 	.word	index@(.nv.constant0._Z6MatAddPfS_S_m)
        /*0070*/ 	.short	0x0380
        /*0072*/ 	.short	0x0020


	//----- nvinfo : EIATTR_SW_WAR
	.align		4
.L_19:
        /*0074*/ 	.byte	0x04, 0x36
        /*0076*/ 	.short	(.L_21 - .L_20)
.L_20:
        /*0078*/ 	.word	0x00000008
.L_21:


//--------------------- .nv.callgraph             --------------------------
	.section	.nv.callgraph,"",@"SHT_CUDA_CALLGRAPH"
	.align	4
	.sectionentsize	8
	.align		4
        /*0000*/ 	.word	0x00000000
	.align		4
        /*0004*/ 	.word	0xffffffff
	.align		4
        /*0008*/ 	.word	0x00000000
	.align		4
        /*000c*/ 	.word	0xfffffffe
	.align		4
        /*0010*/ 	.word	0x00000000
	.align		4
        /*0014*/ 	.word	0xfffffffd
	.align		4
        /*0018*/ 	.word	0x00000000
	.align		4
        /*001c*/ 	.word	0xfffffffc


//--------------------- .text._Z6MatAddPfS_S_m    --------------------------
	.section	.text._Z6MatAddPfS_S_m,"ax",@progbits
	.align	128
        .global         _Z6MatAddPfS_S_m
        .type           _Z6MatAddPfS_S_m,@function
        .size           _Z6MatAddPfS_S_m,(.L_x_1 - _Z6MatAddPfS_S_m)
        .other          _Z6MatAddPfS_S_m,@"STO_CUDA_ENTRY STV_DEFAULT"
_Z6MatAddPfS_S_m:
.text._Z6MatAddPfS_S_m:
[----:B------:R-:W-:Y:S01]  /*0000*/  LDC R1, c[0x0][0x37c] ;  /* 0x0000df00ff017b82 */ /* 0x000fe20000000800 */
[----:B------:R-:W0:Y:S07]  /*0010*/  S2R R2, SR_TID.Y ;  /* 0x0000000000027919 */ /* 0x000e2e0000002200 */
[----:B------:R-:W1:Y:S01]  /*0020*/  LDC R0, c[0x0][0x360] ;  /* 0x0000d800ff007b82 */ /* 0x000e620000000800 */
[----:B------:R-:W1:Y:S07]  /*0030*/  S2R R3, SR_TID.X ;  /* 0x0000000000037919 */ /* 0x000e6e0000002100 */
[----:B------:R-:W0:Y:S08]  /*0040*/  S2UR UR5, SR_CTAID.Y ;  /* 0x00000000000579c3 */ /* 0x000e300000002600 */
[----:B------:R-:W0:Y:S08]  /*0050*/  LDC R7, c[0x0][0x364] ;  /* 0x0000d900ff077b82 */ /* 0x000e300000000800 */
[----:B------:R-:W1:Y:S01]  /*0060*/  S2UR UR4, SR_CTAID.X ;  /* 0x00000000000479c3 */ /* 0x000e620000002500 */
[----:B0-----:R-:W-:-:S05]  /*0070*/  IMAD R7, R7, UR5, R2 ;  /* 0x0000000507077c24 */ /* 0x001fca000f8e0202 */
[----:B------:R-:W-:Y:S01]  /*0080*/  ISETP.GT.U32.AND P0, PT, R7, 0x1ff, PT ;  /* 0x000001ff0700780c */ /* 0x000fe20003f04070 */
[----:B-1----:R-:W-:-:S05]  /*0090*/  IMAD R0, R0, UR4, R3 ;  /* 0x0000000400007c24 */ /* 0x002fca000f8e0203 */
[----:B------:R-:W-:-:S13]  /*00a0*/  ISETP.GT.OR P0, PT, R0, 0x1ff, P0 ;  /* 0x000001ff0000780c */ /* 0x000fda0000704670 */
[----:B------:R-:W-:Y:S05]  /*00b0*/  @P0 EXIT ;  /* 0x000000000000094d */ /* 0x000fea0003800000 */
[----:B------:R-:W0:Y:S01]  /*00c0*/  LDC.64 R2, c[0x0][0x380] ;  /* 0x0000e000ff027b82 */ /* 0x000e220000000a00 */
[----:B------:R-:W1:Y:S01]  /*00d0*/  LDCU.64 UR4, c[0x0][0x358] ;  /* 0x00006b00ff0477ac */ /* 0x000e620008000a00 */
[----:B------:R-:W-:-:S06]  /*00e0*/  LEA R9, R7, R0, 0x9 ;  /* 0x0000000007097211 */ /* 0x000fcc00078e48ff */
[----:B------:R-:W2:Y:S08]  /*00f0*/  LDC.64 R4, c[0x0][0x388] ;  /* 0x0000e200ff047b82 */ /* 0x000eb00000000a00 */
[----:B------:R-:W3:Y:S01]  /*0100*/  LDC.64 R6, c[0x0][0x390] ;  /* 0x0000e400ff067b82 */ /* 0x000ee20000000a00 */
[----:B0-----:R-:W-:-:S06]  /*0110*/  IMAD.WIDE R2, R9, 0x4, R2 ;  /* 0x0000000409027825 */ /* 0x001fcc00078e0202 */
[----:B-1----:R-:W4:Y:S01]  /*0120*/  LDG.E R2, desc[UR4][R2.64] ;  /* 0x0000000402027981 */ /* 0x002f22000c1e1900 */
[----:B--2---:R-:W-:-:S06]  /*0130*/  IMAD.WIDE R4, R9, 0x4, R4 ;  /* 0x0000000409047825 */ /* 0x004fcc00078e0204 */
[----:B------:R-:W4:Y:S01]  /*0140*/  LDG.E R5, desc[UR4][R4.64] ;  /* 0x0000000404057981 */ /* 0x000f22000c1e1900 */
[----:B---3--:R-:W-:-:S04]  /*0150*/  IMAD.WIDE R6, R9, 0x4, R6 ;  /* 0x0000000409067825 */ /* 0x008fc800078e0206 */
[----:B----4-:R-:W-:-:S05]  /*0160*/  FADD R9, R2, R5 ;  /* 0x0000000502097221 */ /* 0x010fca0000000000 */
[----:B------:R-:W-:Y:S01]  /*0170*/  STG.E desc[UR4][R6.64], R9 ;  /* 0x0000000906007986 */ /* 0x000fe2000c101904 */
[----:B------:R-:W-:Y:S05]  /*0180*/  EXIT ;  /* 0x000000000000794d */ /* 0x000fea0003800000 */
.L_x_0:
[----:B------:R-:W-:-:S00]  /*0190*/  BRA `(.L_x_0) ;  /* 0xfffffffc00fc7947 */ /* 0x000fc0000383ffff */
[----:B------:R-:W-:-:S00]  /*01a0*/  NOP ;  /* 0x0000000000007918 */ /* 0x000fc00000000000 */
        /* <DEDUP_REMOVED lines=13> */
.L_x_1:


//--------------------- .nv.shared.reserved.0     --------------------------
	.section	.nv.shared.reserved.0,"aw",@nobits
	.weak		__nv_reservedSMEM_offset_0_alias
	.size		__nv_reservedSMEM_offset_0_alias, 0, 64
	.other		__nv_reservedSMEM_offset_0_alias,@"STO_CUDA_RESERVED_SHARED STV_DEFAULT"
__nv_reservedSMEM_offset_0_alias:
	.zero		0
	.zero		64


//--------------------- .nv.constant0._Z6MatAddPfS_S_m --------------------------
	.section	.nv.constant0._Z6MatAddPfS_S_m,"a",@progbits
	.sectionflags	@""
	.align	4
.nv.constant0._Z6MatAddPfS_S_m:
	.zero		928


//--------------------- SYMBOLS --------------------------

	.type		.nv.reservedSmem.offset0,@object
	.size		.nv.reservedSmem.offset0,0x4
